	.headerflags	@"EF_CUDA_TEXMODE_UNIFIED EF_CUDA_64BIT_ADDRESS EF_CUDA_ACCELERATORS EF_CUDA_SM90 EF_CUDA_VIRTUAL_SM(EF_CUDA_SM90)"
	.elftype	@"ET_EXEC"


//--------------------- .nv.info                  --------------------------
	.section	.nv.info,"",@"SHT_CUDA_INFO"
	.align	4


	//----- nvinfo : EIATTR_REGCOUNT
	.align		4
        /*0000*/ 	.byte	0x04, 0x2f
        /*0002*/ 	.short	(.L_1 - .L_0)
	.align		4
.L_0:
        /*0004*/ 	.word	index@(triton_poi_fused_convolution_relu_16)
        /*0008*/ 	.word	0x0000001e


	//----- nvinfo : EIATTR_MIN_STACK_SIZE
	.align		4
.L_1:
        /*000c*/ 	.byte	0x04, 0x12
        /*000e*/ 	.short	(.L_3 - .L_2)
	.align		4
.L_2:
        /*0010*/ 	.word	index@(triton_poi_fused_convolution_relu_16)
        /*0014*/ 	.word	0x00000000


	//----- nvinfo : EIATTR_FRAME_SIZE
	.align		4
.L_3:
        /*0018*/ 	.byte	0x04, 0x11
        /*001a*/ 	.short	(.L_5 - .L_4)
	.align		4
.L_4:
        /*001c*/ 	.word	index@(triton_poi_fused_convolution_relu_16)
        /*0020*/ 	.word	0x00000000


	//----- nvinfo : EIATTR_MIN_STACK_SIZE
	.align		4
.L_5:
        /*0024*/ 	.byte	0x04, 0x12
        /*0026*/ 	.short	(.L_7 - .L_6)
	.align		4
.L_6:
        /*0028*/ 	.word	index@(triton_poi_fused_convolution_relu_16)
        /*002c*/ 	.word	0x00000000
.L_7:


//--------------------- .nv.info.triton_poi_fused_convolution_relu_16 --------------------------
	.section	.nv.info.triton_poi_fused_convolution_relu_16,"",@"SHT_CUDA_INFO"
	.sectionflags	@""
	.align	4


	//----- nvinfo : EIATTR_CUDA_API_VERSION
	.align		4
        /*0000*/ 	.byte	0x04, 0x37
        /*0002*/ 	.short	(.L_9 - .L_8)
.L_8:
        /*0004*/ 	.word	0x0000007c


	//----- nvinfo : EIATTR_KPARAM_INFO
	.align		4
.L_9:
        /*0008*/ 	.byte	0x04, 0x17
        /*000a*/ 	.short	(.L_11 - .L_10)
.L_10:
        /*000c*/ 	.word	0x00000000
        /*0010*/ 	.short	0x0004
        /*0012*/ 	.short	0x001c
        /*0014*/ 	.byte	0x00, 0xf0, 0x11, 0x00


	//----- nvinfo : EIATTR_KPARAM_INFO
	.align		4
.L_11:
        /*0018*/ 	.byte	0x04, 0x17
        /*001a*/ 	.short	(.L_13 - .L_12)
.L_12:
        /*001c*/ 	.word	0x00000000
        /*0020*/ 	.short	0x0003
        /*0022*/ 	.short	0x0018
        /*0024*/ 	.byte	0x00, 0xf0, 0x11, 0x00


	//----- nvinfo : EIATTR_KPARAM_INFO
	.align		4
.L_13:
        /*0028*/ 	.byte	0x04, 0x17
        /*002a*/ 	.short	(.L_15 - .L_14)
.L_14:
        /*002c*/ 	.word	0x00000000
        /*0030*/ 	.short	0x0002
        /*0032*/ 	.short	0x0010
        /*0034*/ 	.byte	0x00, 0xf4, 0x21, 0x00


	//----- nvinfo : EIATTR_KPARAM_INFO
	.align		4
.L_15:
        /*0038*/ 	.byte	0x04, 0x17
        /*003a*/ 	.short	(.L_17 - .L_16)
.L_16:
        /*003c*/ 	.word	0x00000000
        /*0040*/ 	.short	0x0001
        /*0042*/ 	.short	0x0008
        /*0044*/ 	.byte	0x00, 0xf4, 0x21, 0x00


	//----- nvinfo : EIATTR_KPARAM_INFO
	.align		4
.L_17:
        /*0048*/ 	.byte	0x04, 0x17
        /*004a*/ 	.short	(.L_19 - .L_18)
.L_18:
        /*004c*/ 	.word	0x00000000
        /*0050*/ 	.short	0x0000
        /*0052*/ 	.short	0x0000
        /*0054*/ 	.byte	0x00, 0xf4, 0x21, 0x00


	//----- nvinfo : EIATTR_SPARSE_MMA_MASK
	.align		4
.L_19:
        /*0058*/ 	.byte	0x03, 0x50
        /*005a*/ 	.short	0x0000


	//----- nvinfo : EIATTR_MAXREG_COUNT
	.align		4
        /*005c*/ 	.byte	0x03, 0x1b
        /*005e*/ 	.short	0x00ff


	//----- nvinfo : EIATTR_EXIT_INSTR_OFFSETS
	.align		4
        /*0060*/ 	.byte	0x04, 0x1c
        /*0062*/ 	.short	(.L_21 - .L_20)


	//   ....[0]....
.L_20:
        /*0064*/ 	.word	0x000006c0


	//   ....[1]....
        /*0068*/ 	.word	0x00000750


	//----- nvinfo : EIATTR_REQNTID
	.align		4
.L_21:
        /*006c*/ 	.byte	0x04, 0x10
        /*006e*/ 	.short	(.L_23 - .L_22)
.L_22:
        /*0070*/ 	.word	0x00000080
        /*0074*/ 	.word	0x00000001
        /*0078*/ 	.word	0x00000001


	//----- nvinfo : EIATTR_CBANK_PARAM_SIZE
	.align		4
.L_23:
        /*007c*/ 	.byte	0x03, 0x19
        /*007e*/ 	.short	0x0020


	//----- nvinfo : EIATTR_PARAM_CBANK
	.align		4
        /*0080*/ 	.byte	0x04, 0x0a
        /*0082*/ 	.short	(.L_25 - .L_24)
	.align		4
.L_24:
        /*0084*/ 	.word	index@(.nv.constant0.triton_poi_fused_convolution_relu_16)
        /*0088*/ 	.short	0x0210
        /*008a*/ 	.short	0x0020


	//----- nvinfo : EIATTR_SW_WAR
	.align		4
.L_25:
        /*008c*/ 	.byte	0x04, 0x36
        /*008e*/ 	.short	(.L_27 - .L_26)
.L_26:
        /*0090*/ 	.word	0x00000008
.L_27:


//--------------------- .nv.callgraph             --------------------------
	.section	.nv.callgraph,"",@"SHT_CUDA_CALLGRAPH"
	.align	4
	.sectionentsize	8
	.align		4
        /*0000*/ 	.word	0x00000000
	.align		4
        /*0004*/ 	.word	0xffffffff
	.align		4
        /*0008*/ 	.word	0x00000000
	.align		4
        /*000c*/ 	.word	0xfffffffe
	.align		4
        /*0010*/ 	.word	0x00000000
	.align		4
        /*0014*/ 	.word	0xfffffffd
	.align		4
        /*0018*/ 	.word	0x00000000
	.align		4
        /*001c*/ 	.word	0xfffffffc


//--------------------- .text.triton_poi_fused_convolution_relu_16 --------------------------
	.section	.text.triton_poi_fused_convolution_relu_16,"ax",@progbits
	.sectionflags	@"SHF_BARRIERS=1"
	.align	128
        .global         triton_poi_fused_convolution_relu_16
        .type           triton_poi_fused_convolution_relu_16,@function
        .size           triton_poi_fused_convolution_relu_16,(.L_x_1 - triton_poi_fused_convolution_relu_16)
        .other          triton_poi_fused_convolution_relu_16,@"STO_CUDA_ENTRY STV_DEFAULT"
triton_poi_fused_convolution_relu_16:
.text.triton_poi_fused_convolution_relu_16:
[----:B------:R-:W0:Y:S02]  /*0000*/  LDC R1, c[0x0][0x28] ;  /* 0x00000a00ff017b82 */ /* 0x000e240000000800 */
[----:B------:R-:W1:Y:S01]  /*0010*/  S2R R0, SR_CTAID.Y ;  /* 0x0000000000007919 */ /* 0x000e620000002600 */
[----:B------:R-:W2:Y:S01]  /*0020*/  LDC.64 R4, c[0x0][0x210] ;  /* 0x00008400ff047b82 */ /* 0x000ea20000000a00 */
[----:B------:R-:W-:Y:S01]  /*0030*/  ULDC.64 UR6, c[0x0][0x208] ;  /* 0x0000820000067ab9 */ /* 0x000fe20000000a00 */
[----:B------:R-:W3:Y:S01]  /*0040*/  S2R R16, SR_TID.X ;  /* 0x0000000000107919 */ /* 0x000ee20000002100 */
[----:B------:R-:W4:Y:S01]  /*0050*/  S2R R17, SR_CTAID.X ;  /* 0x0000000000117919 */ /* 0x000f220000002500 */
[----:B-1----:R-:W-:Y:S01]  /*0060*/  IMAD.SHL.U32 R3, R0, 0x20, RZ ;  /* 0x0000002000037824 */ /* 0x002fe200078e00ff */
[----:B------:R-:W-:Y:S01]  /*0070*/  SHF.R.S32.HI R7, RZ, 0x1a, R0 ;  /* 0x0000001aff077819 */ /* 0x000fe20000011400 */
[----:B---3--:R-:W-:-:S03]  /*0080*/  IMAD.SHL.U32 R2, R16, 0x4, RZ ;  /* 0x0000000410027824 */ /* 0x008fc600078e00ff */
[----:B------:R-:W-:Y:S02]  /*0090*/  SGXT R7, R7, 0x1 ;  /* 0x000000010707781a */ /* 0x000fe40000000200 */
[----:B------:R-:W-:Y:S01]  /*00a0*/  SHF.R.U32.HI R10, RZ, 0x3, R16 ;  /* 0x00000003ff0a7819 */ /* 0x000fe20000011610 */
[----:B----4-:R-:W-:Y:S01]  /*00b0*/  IMAD.SHL.U32 R17, R17, 0x20, RZ ;  /* 0x0000002011117824 */ /* 0x010fe200078e00ff */
[----:B------:R-:W-:-:S04]  /*00c0*/  LOP3.LUT R0, R3, 0x1c, R2, 0xf8, !PT ;  /* 0x0000001c03007812 */ /* 0x000fc800078ef802 */
[----:B------:R-:W-:Y:S02]  /*00d0*/  LEA.HI R8, R7, R0, RZ, 0x8 ;  /* 0x0000000007087211 */ /* 0x000fe400078f40ff */
[----:B------:R-:W1:Y:S02]  /*00e0*/  LDC.64 R6, c[0x0][0x218] ;  /* 0x00008600ff067b82 */ /* 0x000e640000000a00 */
[C---:B------:R-:W-:Y:S01]  /*00f0*/  LOP3.LUT R9, R8.reuse, 0xffffff00, RZ, 0xc0, !PT ;  /* 0xffffff0008097812 */ /* 0x040fe200078ec0ff */
[----:B------:R-:W-:-:S04]  /*0100*/  IMAD.SHL.U32 R8, R8, 0x100, RZ ;  /* 0x0000010008087824 */ /* 0x000fc800078e00ff */
[----:B------:R-:W-:Y:S01]  /*0110*/  IMAD.IADD R13, R0, 0x1, -R9 ;  /* 0x00000001000d7824 */ /* 0x000fe200078e0a09 */
[----:B------:R-:W-:Y:S02]  /*0120*/  SGXT.U32 R0, R10, 0x4 ;  /* 0x000000040a00781a */ /* 0x000fe40000000000 */
[----:B------:R-:W-:Y:S02]  /*0130*/  LOP3.LUT R10, R8, 0xffff0000, RZ, 0xc0, !PT ;  /* 0xffff0000080a7812 */ /* 0x000fe400078ec0ff */
[----:B------:R-:W-:Y:S02]  /*0140*/  LOP3.LUT R8, R17, R0, RZ, 0xfc, !PT ;  /* 0x0000000011087212 */ /* 0x000fe400078efcff */
[----:B------:R-:W-:Y:S01]  /*0150*/  LOP3.LUT R9, R17, 0x10, R0, 0xfe, !PT ;  /* 0x0000001011097812 */ /* 0x000fe200078efe00 */
[----:B------:R-:W-:Y:S01]  /*0160*/  IMAD.IADD R10, R13, 0x1, R10 ;  /* 0x000000010d0a7824 */ /* 0x000fe200078e020a */
[C---:B------:R-:W-:Y:S02]  /*0170*/  ISETP.GE.AND P0, PT, R8.reuse, 0x100, PT ;  /* 0x000001000800780c */ /* 0x040fe40003f06270 */
[----:B------:R-:W-:Y:S01]  /*0180*/  ISETP.GE.AND P1, PT, R9, 0x100, PT ;  /* 0x000001000900780c */ /* 0x000fe20003f26270 */
[----:B------:R-:W-:-:S02]  /*0190*/  IMAD R19, R8, 0x100, R10 ;  /* 0x0000010008137824 */ /* 0x000fc400078e020a */
[----:B------:R-:W-:Y:S01]  /*01a0*/  IMAD R21, R9, 0x100, R10 ;  /* 0x0000010009157824 */ /* 0x000fe200078e020a */
[----:B------:R-:W-:Y:S02]  /*01b0*/  CS2R R8, SRZ ;  /* 0x0000000000087805 */ /* 0x000fe4000001ff00 */
[----:B------:R-:W-:Y:S01]  /*01c0*/  CS2R R10, SRZ ;  /* 0x00000000000a7805 */ /* 0x000fe2000001ff00 */
[----:B-1----:R-:W-:Y:S01]  /*01d0*/  IMAD.WIDE R12, R13, 0x4, R6 ;  /* 0x000000040d0c7825 */ /* 0x002fe200078e0206 */
[----:B------:R-:W-:-:S03]  /*01e0*/  CS2R R6, SRZ ;  /* 0x0000000000067805 */ /* 0x000fc6000001ff00 */
[--C-:B--2---:R-:W-:Y:S02]  /*01f0*/  IMAD.WIDE R18, R19, 0x4, R4.reuse ;  /* 0x0000000413127825 */ /* 0x104fe400078e0204 */
[----:B------:R-:W2:Y:S02]  /*0200*/  LDG.E.EL.128 R12, desc[UR6][R12.64] ;  /* 0x000000060c0c7981 */ /* 0x000ea4000c2e1d00 */
[----:B------:R-:W-:Y:S01]  /*0210*/  IMAD.WIDE R20, R21, 0x4, R4 ;  /* 0x0000000415147825 */ /* 0x000fe200078e0204 */
[----:B------:R-:W-:Y:S01]  /*0220*/  CS2R R4, SRZ ;  /* 0x0000000000047805 */ /* 0x000fe2000001ff00 */
[----:B------:R-:W2:Y:S05]  /*0230*/  @!P0 LDG.E.EL.128 R8, desc[UR6][R18.64] ;  /* 0x0000000612088981 */ /* 0x000eaa000c2e1d00 */
[----:B------:R1:W3:Y:S01]  /*0240*/  @!P1 LDG.E.EL.128 R4, desc[UR6][R20.64] ;  /* 0x0000000614049981 */ /* 0x0002e2000c2e1d00 */
[----:B------:R-:W4:Y:S01]  /*0250*/  S2UR UR5, SR_CgaCtaId ;  /* 0x00000000000579c3 */ /* 0x000f220000008800 */
[----:B------:R-:W-:Y:S01]  /*0260*/  IMAD.SHL.U32 R22, R16, 0x80, RZ ;  /* 0x0000008010167824 */ /* 0x000fe200078e00ff */
[----:B------:R-:W-:-:S04]  /*0270*/  UMOV UR4, 0x400 ;  /* 0x0000040000047882 */ /* 0x000fc80000000000 */
[----:B------:R-:W-:-:S04]  /*0280*/  LOP3.LUT R23, R22, 0x380, RZ, 0xc0, !PT ;  /* 0x0000038016177812 */ /* 0x000fc800078ec0ff */
[C---:B------:R-:W-:Y:S02]  /*0290*/  LOP3.LUT R24, R23.reuse, 0x20, RZ, 0xfc, !PT ;  /* 0x0000002017187812 */ /* 0x040fe400078efcff */
[C---:B------:R-:W-:Y:S02]  /*02a0*/  LOP3.LUT R25, R23.reuse, 0x40, RZ, 0xfc, !PT ;  /* 0x0000004017197812 */ /* 0x040fe400078efcff */
[C---:B------:R-:W-:Y:S02]  /*02b0*/  LOP3.LUT R22, R23.reuse, R0, RZ, 0xfc, !PT ;  /* 0x0000000017167212 */ /* 0x040fe400078efcff */
[----:B-1----:R-:W-:Y:S01]  /*02c0*/  LOP3.LUT R20, R23, 0x60, RZ, 0xfc, !PT ;  /* 0x0000006017147812 */ /* 0x002fe200078efcff */
[----:B----4-:R-:W-:Y:S01]  /*02d0*/  UPRMT UR4, UR5, 0x654, UR4 ;  /* 0x0000065405047896 */ /* 0x010fe20008000004 */
[----:B------:R-:W-:-:S05]  /*02e0*/  SHF.R.U32.HI R16, RZ, 0x1, R16 ;  /* 0x00000001ff107819 */ /* 0x000fca0000011610 */
[----:B------:R-:W-:Y:S02]  /*02f0*/  LEA.HI R23, R23, UR4, RZ, 0x1d ;  /* 0x0000000417177c11 */ /* 0x000fe4000f8fe8ff */
[----:B------:R-:W-:Y:S02]  /*0300*/  LEA.HI R21, R24, UR4, RZ, 0x1d ;  /* 0x0000000418157c11 */ /* 0x000fe4000f8fe8ff */
[----:B------:R-:W-:Y:S02]  /*0310*/  LEA.HI R25, R25, UR4, RZ, 0x1d ;  /* 0x0000000419197c11 */ /* 0x000fe4000f8fe8ff */
[----:B------:R-:W-:Y:S01]  /*0320*/  LEA.HI R27, R20, UR4, RZ, 0x1d ;  /* 0x00000004141b7c11 */ /* 0x000fe2000f8fe8ff */
[----:B------:R-:W-:Y:S01]  /*0330*/  IMAD R19, R22, 0x4, R23 ;  /* 0x0000000416137824 */ /* 0x000fe200078e0217 */
[----:B------:R-:W-:Y:S01]  /*0340*/  LOP3.LUT R16, R16, 0x3c, RZ, 0xc0, !PT ;  /* 0x0000003c10107812 */ /* 0x000fe200078ec0ff */
[C---:B------:R-:W-:Y:S02]  /*0350*/  IMAD R18, R22.reuse, 0x4, R21 ;  /* 0x0000000416127824 */ /* 0x040fe400078e0215 */
[----:B------:R-:W-:-:S02]  /*0360*/  IMAD R21, R22, 0x4, R25 ;  /* 0x0000000416157824 */ /* 0x000fc400078e0219 */
[----:B------:R-:W-:Y:S02]  /*0370*/  IMAD R20, R22, 0x4, R27 ;  /* 0x0000000416147824 */ /* 0x000fe400078e021b */
[----:B------:R-:W-:Y:S01]  /*0380*/  VIADD R23, R16, UR4 ;  /* 0x0000000410177c36 */ /* 0x000fe20008000000 */
[----:B------:R-:W-:Y:S02]  /*0390*/  LOP3.LUT R17, R17, 0x1c, R2, 0xf8, !PT ;  /* 0x0000001c11117812 */ /* 0x000fe400078ef802 */
[C---:B--2---:R-:W-:Y:S01]  /*03a0*/  FSETP.GEU.AND P6, PT, R12.reuse, -R8, PT ;  /* 0x800000080c00720b */ /* 0x044fe20003fce000 */
[----:B------:R-:W-:Y:S01]  /*03b0*/  FADD R8, R12, R8 ;  /* 0x000000080c087221 */ /* 0x000fe20000000000 */
[C---:B------:R-:W-:Y:S01]  /*03c0*/  FSETP.GEU.AND P2, PT, R13.reuse, -R9, PT ;  /* 0x800000090d00720b */ /* 0x040fe20003f4e000 */
[----:B------:R-:W-:Y:S01]  /*03d0*/  FADD R9, R13, R9 ;  /* 0x000000090d097221 */ /* 0x000fe20000000000 */
[C---:B------:R-:W-:Y:S01]  /*03e0*/  FSETP.GEU.AND P4, PT, R14.reuse, -R10, PT ;  /* 0x8000000a0e00720b */ /* 0x040fe20003f8e000 */
[----:B------:R-:W-:Y:S01]  /*03f0*/  FADD R10, R14, R10 ;  /* 0x0000000a0e0a7221 */ /* 0x000fe20000000000 */
[C---:B------:R-:W-:Y:S01]  /*0400*/  FSETP.GEU.AND P5, PT, R15.reuse, -R11, PT ;  /* 0x8000000b0f00720b */ /* 0x040fe20003fae000 */
[----:B------:R-:W-:Y:S01]  /*0410*/  FADD R11, R15, R11 ;  /* 0x0000000b0f0b7221 */ /* 0x000fe20000000000 */
[C---:B---3--:R-:W-:Y:S01]  /*0420*/  FSETP.GEU.AND P0, PT, R12.reuse, -R4, PT ;  /* 0x800000040c00720b */ /* 0x048fe20003f0e000 */
[----:B------:R-:W-:Y:S01]  /*0430*/  FADD R4, R12, R4 ;  /* 0x000000040c047221 */ /* 0x000fe20000000000 */
[C---:B------:R-:W-:Y:S01]  /*0440*/  FSETP.GEU.AND P1, PT, R13.reuse, -R5, PT ;  /* 0x800000050d00720b */ /* 0x040fe20003f2e000 */
[----:B------:R-:W-:Y:S01]  /*0450*/  FADD R5, R13, R5 ;  /* 0x000000050d057221 */ /* 0x000fe20000000000 */
[C---:B------:R-:W-:Y:S01]  /*0460*/  FSETP.GEU.AND P3, PT, R14.reuse, -R6, PT ;  /* 0x800000060e00720b */ /* 0x040fe20003f6e000 */
[----:B------:R-:W-:Y:S01]  /*0470*/  FADD R6, R14, R6 ;  /* 0x000000060e067221 */ /* 0x000fe20000000000 */
[----:B------:R-:W-:-:S02]  /*0480*/  FSEL R8, R8, RZ, P6 ;  /* 0x000000ff08087208 */ /* 0x000fc40003000000 */
[C---:B------:R-:W-:Y:S01]  /*0490*/  FSETP.GEU.AND P6, PT, R15.reuse, -R7, PT ;  /* 0x800000070f00720b */ /* 0x040fe20003fce000 */
[----:B------:R-:W-:Y:S01]  /*04a0*/  FADD R7, R15, R7 ;  /* 0x000000070f077221 */ /* 0x000fe20000000000 */
[----:B------:R-:W-:Y:S02]  /*04b0*/  FSEL R9, R9, RZ, P2 ;  /* 0x000000ff09097208 */ /* 0x000fe40001000000 */
[----:B------:R-:W-:Y:S02]  /*04c0*/  FSEL R12, R10, RZ, P4 ;  /* 0x000000ff0a0c7208 */ /* 0x000fe40002000000 */
[----:B------:R-:W-:Y:S01]  /*04d0*/  FSEL R11, R11, RZ, P5 ;  /* 0x000000ff0b0b7208 */ /* 0x000fe20002800000 */
[----:B------:R-:W-:Y:S01]  /*04e0*/  STS [R19], R8 ;  /* 0x0000000813007388 */ /* 0x000fe20000000800 */
[----:B------:R-:W-:Y:S02]  /*04f0*/  FSEL R14, R4, RZ, P0 ;  /* 0x000000ff040e7208 */ /* 0x000fe40000000000 */
[----:B------:R-:W-:Y:S01]  /*0500*/  FSEL R13, R5, RZ, P1 ;  /* 0x000000ff050d7208 */ /* 0x000fe20000800000 */
[----:B------:R1:W-:Y:S01]  /*0510*/  STS [R18+0x80], R9 ;  /* 0x0000800912007388 */ /* 0x0003e20000000800 */
[----:B------:R-:W-:-:S02]  /*0520*/  FSEL R16, R6, RZ, P3 ;  /* 0x000000ff06107208 */ /* 0x000fc40001800000 */
[----:B------:R-:W-:Y:S01]  /*0530*/  FSEL R15, R7, RZ, P6 ;  /* 0x000000ff070f7208 */ /* 0x000fe20003000000 */
[----:B------:R-:W-:Y:S04]  /*0540*/  STS [R21+0x100], R12 ;  /* 0x0001000c15007388 */ /* 0x000fe80000000800 */
[----:B------:R2:W-:Y:S01]  /*0550*/  STS [R20+0x180], R11 ;  /* 0x0001800b14007388 */ /* 0x0005e20000000800 */
[----:B------:R-:W-:Y:S01]  /*0560*/  LOP3.LUT R10, R2, 0x1fc, RZ, 0xc0, !PT ;  /* 0x000001fc020a7812 */ /* 0x000fe200078ec0ff */
[----:B-1----:R-:W1:Y:S02]  /*0570*/  LDC.64 R8, c[0x0][0x220] ;  /* 0x00008800ff087b82 */ /* 0x002e640000000a00 */
[----:B------:R-:W-:Y:S04]  /*0580*/  STS [R19+0x40], R14 ;  /* 0x0000400e13007388 */ /* 0x000fe80000000800 */
[----:B------:R3:W-:Y:S04]  /*0590*/  STS [R18+0xc0], R13 ;  /* 0x0000c00d12007388 */ /* 0x0007e80000000800 */
[----:B------:R-:W-:Y:S04]  /*05a0*/  STS [R21+0x140], R16 ;  /* 0x0001401015007388 */ /* 0x000fe80000000800 */
[----:B------:R-:W-:Y:S01]  /*05b0*/  STS [R20+0x1c0], R15 ;  /* 0x0001c00f14007388 */ /* 0x000fe20000000800 */
[C---:B------:R-:W-:Y:S01]  /*05c0*/  IMAD R23, R10.reuse, 0x4, R23 ;  /* 0x000000040a177824 */ /* 0x040fe200078e0217 */
[----:B------:R-:W-:Y:S06]  /*05d0*/  BAR.SYNC.DEFER_BLOCKING 0x0 ;  /* 0x0000000000007b1d */ /* 0x000fec0000010000 */
[----:B------:R-:W-:Y:S04]  /*05e0*/  LDS R4, [R23] ;  /* 0x0000000017047984 */ /* 0x000fe80000000800 */
[----:B------:R-:W-:Y:S04]  /*05f0*/  LDS R5, [R23+0x4] ;  /* 0x0000040017057984 */ /* 0x000fe80000000800 */
[----:B------:R-:W-:Y:S04]  /*0600*/  LDS R6, [R23+0x8] ;  /* 0x0000080017067984 */ /* 0x000fe80000000800 */
[----:B------:R-:W4:Y:S01]  /*0610*/  LDS R7, [R23+0xc] ;  /* 0x00000c0017077984 */ /* 0x000f220000000800 */
[----:B--2---:R-:W-:-:S02]  /*0620*/  LOP3.LUT R11, R10, 0x200, RZ, 0xfc, !PT ;  /* 0x000002000a0b7812 */ /* 0x004fc400078efcff */
[----:B------:R-:W-:Y:S02]  /*0630*/  LOP3.LUT R2, R3, R0, RZ, 0xfc, !PT ;  /* 0x0000000003027212 */ /* 0x000fe400078efcff */
[----:B------:R-:W-:Y:S02]  /*0640*/  ISETP.GE.AND P0, PT, R17, 0x100, PT ;  /* 0x000001001100780c */ /* 0x000fe40003f06270 */
[----:B------:R-:W-:Y:S01]  /*0650*/  SHF.R.U32.HI R11, RZ, 0x3, R11 ;  /* 0x00000003ff0b7819 */ /* 0x000fe2000001160b */
[----:B---3--:R-:W-:-:S03]  /*0660*/  IMAD R13, R2, 0x100, R17 ;  /* 0x00000100020d7824 */ /* 0x008fc600078e0211 */
[----:B------:R-:W-:Y:S01]  /*0670*/  LOP3.LUT R11, R11, 0x7c, RZ, 0xc0, !PT ;  /* 0x0000007c0b0b7812 */ /* 0x000fe200078ec0ff */
[----:B-1----:R-:W-:-:S04]  /*0680*/  IMAD.WIDE R12, R13, 0x4, R8 ;  /* 0x000000040d0c7825 */ /* 0x002fc800078e0208 */
[----:B------:R-:W-:-:S04]  /*0690*/  VIADD R11, R11, UR4 ;  /* 0x000000040b0b7c36 */ /* 0x000fc80008000000 */
[----:B------:R-:W-:Y:S01]  /*06a0*/  IMAD R11, R10, 0x4, R11 ;  /* 0x000000040a0b7824 */ /* 0x000fe200078e020b */
[----:B----4-:R1:W-:Y:S01]  /*06b0*/  @!P0 STG.E.128 desc[UR6][R12.64], R4 ;  /* 0x000000040c008986 */ /* 0x0103e2000c101d06 */
[----:B------:R-:W-:Y:S05]  /*06c0*/  @P0 EXIT ;  /* 0x000000000000094d */ /* 0x000fea0003800000 */
[----:B-1----:R-:W-:Y:S01]  /*06d0*/  LDS R4, [R11+0x800] ;  /* 0x000800000b047984 */ /* 0x002fe20000000800 */
[----:B------:R-:W-:-:S03]  /*06e0*/  LOP3.LUT R0, R3, 0x10, R0, 0xfe, !PT ;  /* 0x0000001003007812 */ /* 0x000fc600078efe00 */
[----:B------:R-:W-:Y:S02]  /*06f0*/  LDS R5, [R11+0x804] ;  /* 0x000804000b057984 */ /* 0x000fe40000000800 */
[----:B------:R-:W-:Y:S02]  /*0700*/  IMAD R17, R0, 0x100, R17 ;  /* 0x0000010000117824 */ /* 0x000fe400078e0211 */
[----:B------:R-:W-:Y:S02]  /*0710*/  LDS R6, [R11+0x808] ;  /* 0x000808000b067984 */ /* 0x000fe40000000800 */
[----:B------:R-:W-:Y:S02]  /*0720*/  IMAD.WIDE R8, R17, 0x4, R8 ;  /* 0x0000000411087825 */ /* 0x000fe400078e0208 */
[----:B------:R-:W0:Y:S04]  /*0730*/  LDS R7, [R11+0x80c] ;  /* 0x00080c000b077984 */ /* 0x000e280000000800 */
[----:B0-----:R-:W-:Y:S01]  /*0740*/  STG.E.128 desc[UR6][R8.64], R4 ;  /* 0x0000000408007986 */ /* 0x001fe2000c101d06 */
[----:B------:R-:W-:Y:S05]  /*0750*/  EXIT ;  /* 0x000000000000794d */ /* 0x000fea0003800000 */
.L_x_0:
[----:B------:R-:W-:-:S00]  /*0760*/  BRA `(.L_x_0) ;  /* 0xfffffffc00fc7947 */ /* 0x000fc0000383ffff */
[----:B------:R-:W-:-:S00]  /*0770*/  NOP ;  /* 0x0000000000007918 */ /* 0x000fc00000000000 */
        /* <DEDUP_REMOVED lines=8> */
.L_x_1:


//--------------------- .nv.shared.triton_poi_fused_convolution_relu_16 --------------------------
	.section	.nv.shared.triton_poi_fused_convolution_relu_16,"aw",@nobits
	.sectionflags	@""
	.align	16
	.zero		1024


//--------------------- .nv.constant0.triton_poi_fused_convolution_relu_16 --------------------------
	.section	.nv.constant0.triton_poi_fused_convolution_relu_16,"a",@progbits
	.sectionflags	@""
	.align	4
.nv.constant0.triton_poi_fused_convolution_relu_16:
	.zero		560
